	.headerflags	@"EF_CUDA_TEXMODE_UNIFIED EF_CUDA_64BIT_ADDRESS EF_CUDA_ACCELERATORS EF_CUDA_SM90 EF_CUDA_VIRTUAL_SM(EF_CUDA_SM90)"
	.elftype	@"ET_EXEC"


//--------------------- .nv.info                  --------------------------
	.section	.nv.info,"",@"SHT_CUDA_INFO"
	.align	4


	//----- nvinfo : EIATTR_REGCOUNT
	.align		4
        /*0000*/ 	.byte	0x04, 0x2f
        /*0002*/ 	.short	(.L_3 - .L_2)
	.align		4
.L_2:
        /*0004*/ 	.word	index@(triton_poi_fused__native_batch_norm_legit_no_training_cat_mul_softplus_tanh_2)
        /*0008*/ 	.word	0x00000017


	//----- nvinfo : EIATTR_MIN_STACK_SIZE
	.align		4
.L_3:
        /*000c*/ 	.byte	0x04, 0x12
        /*000e*/ 	.short	(.L_5 - .L_4)
	.align		4
.L_4:
        /*0010*/ 	.word	index@(triton_poi_fused__native_batch_norm_legit_no_training_cat_mul_softplus_tanh_2)
        /*0014*/ 	.word	0x00000000


	//----- nvinfo : EIATTR_FRAME_SIZE
	.align		4
.L_5:
        /*0018*/ 	.byte	0x04, 0x11
        /*001a*/ 	.short	(.L_7 - .L_6)
	.align		4
.L_6:
        /*001c*/ 	.word	index@(triton_poi_fused__native_batch_norm_legit_no_training_cat_mul_softplus_tanh_2)
        /*0020*/ 	.word	0x00000000


	//----- nvinfo : EIATTR_MIN_STACK_SIZE
	.align		4
.L_7:
        /*0024*/ 	.byte	0x04, 0x12
        /*0026*/ 	.short	(.L_9 - .L_8)
	.align		4
.L_8:
        /*0028*/ 	.word	index@(triton_poi_fused__native_batch_norm_legit_no_training_cat_mul_softplus_tanh_2)
        /*002c*/ 	.word	0x00000000
.L_9:


//--------------------- .nv.info.triton_poi_fused__native_batch_norm_legit_no_training_cat_mul_softplus_tanh_2 --------------------------
	.section	.nv.info.triton_poi_fused__native_batch_norm_legit_no_training_cat_mul_softplus_tanh_2,"",@"SHT_CUDA_INFO"
	.sectionflags	@""
	.align	4


	//----- nvinfo : EIATTR_CUDA_API_VERSION
	.align		4
        /*0000*/ 	.byte	0x04, 0x37
        /*0002*/ 	.short	(.L_11 - .L_10)
.L_10:
        /*0004*/ 	.word	0x0000007c


	//----- nvinfo : EIATTR_KPARAM_INFO
	.align		4
.L_11:
        /*0008*/ 	.byte	0x04, 0x17
        /*000a*/ 	.short	(.L_13 - .L_12)
.L_12:
        /*000c*/ 	.word	0x00000000
        /*0010*/ 	.short	0x0008
        /*0012*/ 	.short	0x0040
        /*0014*/ 	.byte	0x00, 0xf0, 0x11, 0x00


	//----- nvinfo : EIATTR_KPARAM_INFO
	.align		4
.L_13:
        /*0018*/ 	.byte	0x04, 0x17
        /*001a*/ 	.short	(.L_15 - .L_14)
.L_14:
        /*001c*/ 	.word	0x00000000
        /*0020*/ 	.short	0x0007
        /*0022*/ 	.short	0x0038
        /*0024*/ 	.byte	0x00, 0xf4, 0x21, 0x00


	//----- nvinfo : EIATTR_KPARAM_INFO
	.align		4
.L_15:
        /*0028*/ 	.byte	0x04, 0x17
        /*002a*/ 	.short	(.L_17 - .L_16)
.L_16:
        /*002c*/ 	.word	0x00000000
        /*0030*/ 	.short	0x0006
        /*0032*/ 	.short	0x0030
        /*0034*/ 	.byte	0x00, 0xf4, 0x21, 0x00


	//----- nvinfo : EIATTR_KPARAM_INFO
	.align		4
.L_17:
        /*0038*/ 	.byte	0x04, 0x17
        /*003a*/ 	.short	(.L_19 - .L_18)
.L_18:
        /*003c*/ 	.word	0x00000000
        /*0040*/ 	.short	0x0005
        /*0042*/ 	.short	0x0028
        /*0044*/ 	.byte	0x00, 0xf4, 0x21, 0x00


	//----- nvinfo : EIATTR_KPARAM_INFO
	.align		4
.L_19:
        /*0048*/ 	.byte	0x04, 0x17
        /*004a*/ 	.short	(.L_21 - .L_20)
.L_20:
        /*004c*/ 	.word	0x00000000
        /*0050*/ 	.short	0x0004
        /*0052*/ 	.short	0x0020
        /*0054*/ 	.byte	0x00, 0xf4, 0x21, 0x00


	//----- nvinfo : EIATTR_KPARAM_INFO
	.align		4
.L_21:
        /*0058*/ 	.byte	0x04, 0x17
        /*005a*/ 	.short	(.L_23 - .L_22)
.L_22:
        /*005c*/ 	.word	0x00000000
        /*0060*/ 	.short	0x0003
        /*0062*/ 	.short	0x0018
        /*0064*/ 	.byte	0x00, 0xf4, 0x21, 0x00


	//----- nvinfo : EIATTR_KPARAM_INFO
	.align		4
.L_23:
        /*0068*/ 	.byte	0x04, 0x17
        /*006a*/ 	.short	(.L_25 - .L_24)
.L_24:
        /*006c*/ 	.word	0x00000000
        /*0070*/ 	.short	0x0002
        /*0072*/ 	.short	0x0010
        /*0074*/ 	.byte	0x00, 0xf4, 0x21, 0x00


	//----- nvinfo : EIATTR_KPARAM_INFO
	.align		4
.L_25:
        /*0078*/ 	.byte	0x04, 0x17
        /*007a*/ 	.short	(.L_27 - .L_26)
.L_26:
        /*007c*/ 	.word	0x00000000
        /*0080*/ 	.short	0x0001
        /*0082*/ 	.short	0x0008
        /*0084*/ 	.byte	0x00, 0xf4, 0x21, 0x00


	//----- nvinfo : EIATTR_KPARAM_INFO
	.align		4
.L_27:
        /*0088*/ 	.byte	0x04, 0x17
        /*008a*/ 	.short	(.L_29 - .L_28)
.L_28:
        /*008c*/ 	.word	0x00000000
        /*0090*/ 	.short	0x0000
        /*0092*/ 	.short	0x0000
        /*0094*/ 	.byte	0x00, 0xf4, 0x21, 0x00


	//----- nvinfo : EIATTR_SPARSE_MMA_MASK
	.align		4
.L_29:
        /*0098*/ 	.byte	0x03, 0x50
        /*009a*/ 	.short	0x0000


	//----- nvinfo : EIATTR_MAXREG_COUNT
	.align		4
        /*009c*/ 	.byte	0x03, 0x1b
        /*009e*/ 	.short	0x00ff


	//----- nvinfo : EIATTR_EXIT_INSTR_OFFSETS
	.align		4
        /*00a0*/ 	.byte	0x04, 0x1c
        /*00a2*/ 	.short	(.L_31 - .L_30)


	//   ....[0]....
.L_30:
        /*00a4*/ 	.word	0x00000c10


	//   ....[1]....
        /*00a8*/ 	.word	0x00000c30


	//----- nvinfo : EIATTR_REQNTID
	.align		4
.L_31:
        /*00ac*/ 	.byte	0x04, 0x10
        /*00ae*/ 	.short	(.L_33 - .L_32)
.L_32:
        /*00b0*/ 	.word	0x00000080
        /*00b4*/ 	.word	0x00000001
        /*00b8*/ 	.word	0x00000001


	//----- nvinfo : EIATTR_CRS_STACK_SIZE
	.align		4
.L_33:
        /*00bc*/ 	.byte	0x04, 0x1e
        /*00be*/ 	.short	(.L_35 - .L_34)
.L_34:
        /*00c0*/ 	.word	0x00000000


	//----- nvinfo : EIATTR_CBANK_PARAM_SIZE
	.align		4
.L_35:
        /*00c4*/ 	.byte	0x03, 0x19
        /*00c6*/ 	.short	0x0044


	//----- nvinfo : EIATTR_PARAM_CBANK
	.align		4
        /*00c8*/ 	.byte	0x04, 0x0a
        /*00ca*/ 	.short	(.L_37 - .L_36)
	.align		4
.L_36:
        /*00cc*/ 	.word	index@(.nv.constant0.triton_poi_fused__native_batch_norm_legit_no_training_cat_mul_softplus_tanh_2)
        /*00d0*/ 	.short	0x0210
        /*00d2*/ 	.short	0x0044


	//----- nvinfo : EIATTR_SW_WAR
	.align		4
.L_37:
        /*00d4*/ 	.byte	0x04, 0x36
        /*00d6*/ 	.short	(.L_39 - .L_38)
.L_38:
        /*00d8*/ 	.word	0x00000008
.L_39:


//--------------------- .nv.callgraph             --------------------------
	.section	.nv.callgraph,"",@"SHT_CUDA_CALLGRAPH"
	.align	4
	.sectionentsize	8
	.align		4
        /*0000*/ 	.word	0x00000000
	.align		4
        /*0004*/ 	.word	0xffffffff
	.align		4
        /*0008*/ 	.word	0x00000000
	.align		4
        /*000c*/ 	.word	0xfffffffe
	.align		4
        /*0010*/ 	.word	0x00000000
	.align		4
        /*0014*/ 	.word	0xfffffffd
	.align		4
        /*0018*/ 	.word	0x00000000
	.align		4
        /*001c*/ 	.word	0xfffffffc


//--------------------- .nv.constant4             --------------------------
	.section	.nv.constant4,"a",@progbits
	.align	8
	.align		8
.nv.constant4:
        /*0000*/ 	.dword	_$_str
	.align		8
        /*0008*/ 	.dword	_$_str_$_2


//--------------------- .text.triton_poi_fused__native_batch_norm_legit_no_training_cat_mul_softplus_tanh_2 --------------------------
	.section	.text.triton_poi_fused__native_batch_norm_legit_no_training_cat_mul_softplus_tanh_2,"ax",@progbits
	.align	128
        .global         triton_poi_fused__native_batch_norm_legit_no_training_cat_mul_softplus_tanh_2
        .type           triton_poi_fused__native_batch_norm_legit_no_training_cat_mul_softplus_tanh_2,@function
        .size           triton_poi_fused__native_batch_norm_legit_no_training_cat_mul_softplus_tanh_2,(.L_x_11 - triton_poi_fused__native_batch_norm_legit_no_training_cat_mul_softplus_tanh_2)
        .other          triton_poi_fused__native_batch_norm_legit_no_training_cat_mul_softplus_tanh_2,@"STO_CUDA_ENTRY STV_DEFAULT"
triton_poi_fused__native_batch_norm_legit_no_training_cat_mul_softplus_tanh_2:
.text.triton_poi_fused__native_batch_norm_legit_no_training_cat_mul_softplus_tanh_2:
[----:B------:R-:W0:Y:S01]  /*0000*/  LDC R1, c[0x0][0x28] ;  /* 0x00000a00ff017b82 */ /* 0x000e220000000800 */
[----:B------:R-:W1:Y:S01]  /*0010*/  S2R R6, SR_TID.X ;  /* 0x0000000000067919 */ /* 0x000e620000002100 */
[----:B------:R-:W-:Y:S01]  /*0020*/  HFMA2.MMA R14, -RZ, RZ, 0, 0 ;  /* 0x00000000ff0e7435 */ /* 0x000fe200000001ff */
[----:B------:R-:W-:-:S05]  /*0030*/  ULDC.64 UR4, c[0x0][0x208] ;  /* 0x0000820000047ab9 */ /* 0x000fca0000000a00 */
[----:B------:R-:W2:Y:S01]  /*0040*/  LDC.64 R18, c[0x0][0x230] ;  /* 0x00008c00ff127b82 */ /* 0x000ea20000000a00 */
[----:B------:R-:W3:Y:S07]  /*0050*/  S2R R3, SR_CTAID.X ;  /* 0x0000000000037919 */ /* 0x000eee0000002500 */
[----:B------:R-:W4:Y:S08]  /*0060*/  LDC.64 R16, c[0x0][0x238] ;  /* 0x00008e00ff107b82 */ /* 0x000f300000000a00 */
[----:B------:R-:W2:Y:S01]  /*0070*/  LDC.64 R10, c[0x0][0x240] ;  /* 0x00009000ff0a7b82 */ /* 0x000ea20000000a00 */
[----:B-1----:R-:W-:-:S04]  /*0080*/  LOP3.LUT R6, R6, 0x7f, RZ, 0xc0, !PT ;  /* 0x0000007f06067812 */ /* 0x002fc800078ec0ff */
[----:B---3--:R-:W-:-:S03]  /*0090*/  LEA R6, R3, R6, 0x7 ;  /* 0x0000000603067211 */ /* 0x008fc600078e38ff */
[----:B------:R-:W1:Y:S01]  /*00a0*/  LDC.64 R2, c[0x0][0x218] ;  /* 0x00008600ff027b82 */ /* 0x000e620000000a00 */
[----:B------:R-:W-:-:S04]  /*00b0*/  SHF.R.S32.HI R5, RZ, 0x1f, R6 ;  /* 0x0000001fff057819 */ /* 0x000fc80000011406 */
[CC--:B------:R-:W-:Y:S02]  /*00c0*/  LEA.HI R0, R5.reuse, R6.reuse, RZ, 0x4 ;  /* 0x0000000605007211 */ /* 0x0c0fe400078f20ff */
[----:B------:R-:W-:Y:S02]  /*00d0*/  LEA.HI R5, R5, R6, RZ, 0x7 ;  /* 0x0000000605057211 */ /* 0x000fe400078f38ff */
[----:B------:R-:W-:Y:S02]  /*00e0*/  SHF.R.S32.HI R13, RZ, 0x4, R0 ;  /* 0x00000004ff0d7819 */ /* 0x000fe40000011400 */
[----:B------:R-:W-:Y:S02]  /*00f0*/  SHF.R.S32.HI R15, RZ, 0x7, R5 ;  /* 0x00000007ff0f7819 */ /* 0x000fe40000011405 */
[----:B------:R-:W-:Y:S02]  /*0100*/  LEA.HI R4, R13, R13, RZ, 0x3 ;  /* 0x0000000d0d047211 */ /* 0x000fe400078f18ff */
[----:B------:R-:W-:-:S02]  /*0110*/  LOP3.LUT R5, R5, 0xffffff80, RZ, 0xc0, !PT ;  /* 0xffffff8005057812 */ /* 0x000fc400078ec0ff */
[----:B------:R-:W-:Y:S02]  /*0120*/  LOP3.LUT R4, R4, 0xfffffff8, RZ, 0xc0, !PT ;  /* 0xfffffff804047812 */ /* 0x000fe400078ec0ff */
[----:B------:R-:W-:Y:S02]  /*0130*/  SHF.L.U32 R15, R15, 0x6, RZ ;  /* 0x000000060f0f7819 */ /* 0x000fe400000006ff */
[----:B------:R-:W-:Y:S02]  /*0140*/  IADD3 R13, R13, -R4, RZ ;  /* 0x800000040d0d7210 */ /* 0x000fe40007ffe0ff */
[----:B------:R-:W-:Y:S02]  /*0150*/  IADD3 R5, R15, R6, -R5 ;  /* 0x000000060f057210 */ /* 0x000fe40007ffe805 */
[----:B------:R-:W-:-:S03]  /*0160*/  ISETP.GE.AND P0, PT, R13, 0x4, PT ;  /* 0x000000040d00780c */ /* 0x000fc60003f06270 */
[----:B-1----:R-:W-:Y:S01]  /*0170*/  IMAD.WIDE R2, R5, 0x4, R2 ;  /* 0x0000000405027825 */ /* 0x002fe200078e0202 */
[C---:B------:R-:W-:Y:S01]  /*0180*/  ISETP.LT.AND P2, PT, R6.reuse, 0x200, !P0 ;  /* 0x000002000600780c */ /* 0x040fe20004741270 */
[----:B------:R-:W-:Y:S01]  /*0190*/  HFMA2.MMA R7, -RZ, RZ, 0, 0 ;  /* 0x00000000ff077435 */ /* 0x000fe200000001ff */
[----:B------:R-:W-:Y:S02]  /*01a0*/  ISETP.GE.AND P1, PT, R6, 0x200, PT ;  /* 0x000002000600780c */ /* 0x000fe40003f26270 */
[----:B------:R-:W-:Y:S01]  /*01b0*/  CS2R R8, SRZ ;  /* 0x0000000000087805 */ /* 0x000fe2000001ff00 */
[----:B----4-:R-:W-:Y:S01]  /*01c0*/  IMAD.WIDE R16, R13, 0x4, R16 ;  /* 0x000000040d107825 */ /* 0x010fe200078e0210 */
[----:B------:R-:W1:Y:S07]  /*01d0*/  LDC.64 R4, c[0x0][0x228] ;  /* 0x00008a00ff047b82 */ /* 0x000e6e0000000a00 */
[----:B------:R2:W3:Y:S01]  /*01e0*/  @P2 LDG.E R14, desc[UR4][R2.64] ;  /* 0x00000004020e2981 */ /* 0x0004e2000c1e1900 */
[----:B------:R-:W-:-:S03]  /*01f0*/  MOV R12, RZ ;  /* 0x000000ff000c7202 */ /* 0x000fc60000000f00 */
[----:B------:R-:W5:Y:S01]  /*0200*/  @!P1 LDG.E.EL R8, desc[UR4][R16.64] ;  /* 0x0000000410089981 */ /* 0x000f62000c2e1900 */
[----:B--2---:R-:W-:-:S04]  /*0210*/  IMAD.WIDE R2, R13, 0x4, R18 ;  /* 0x000000040d027825 */ /* 0x004fc800078e0212 */
[C---:B0-----:R-:W-:Y:S01]  /*0220*/  IMAD.WIDE R18, R13.reuse, 0x4, R10 ;  /* 0x000000040d127825 */ /* 0x041fe200078e020a */
[----:B------:R-:W5:Y:S03]  /*0230*/  @!P1 LDG.E.EL R12, desc[UR4][R2.64] ;  /* 0x00000004020c9981 */ /* 0x000f66000c2e1900 */
[----:B-1----:R-:W-:Y:S01]  /*0240*/  IMAD.WIDE R4, R13, 0x4, R4 ;  /* 0x000000040d047825 */ /* 0x002fe200078e0204 */
[----:B------:R-:W5:Y:S04]  /*0250*/  @!P1 LDG.E.EL R7, desc[UR4][R18.64] ;  /* 0x0000000412079981 */ /* 0x000f68000c2e1900 */
[----:B------:R0:W5:Y:S02]  /*0260*/  @!P1 LDG.E.EL R9, desc[UR4][R4.64] ;  /* 0x0000000404099981 */ /* 0x000164000c2e1900 */
[----:B0-----:R-:W-:Y:S01]  /*0270*/  MOV R5, 0x3e800000 ;  /* 0x3e80000000057802 */ /* 0x001fe20000000f00 */
[----:B------:R-:W-:Y:S01]  /*0280*/  BSSY B0, `(.L_x_0) ;  /* 0x0000024000007945 */ /* 0x000fe20003800000 */
[----:B---3--:R-:W-:-:S05]  /*0290*/  SEL R14, R14, RZ, P2 ;  /* 0x000000ff0e0e7207 */ /* 0x008fca0001000000 */
[----:B------:R-:W-:-:S05]  /*02a0*/  FMUL R11, R14, 1.4426950216293334961 ;  /* 0x3fb8aa3b0e0b7820 */ /* 0x000fca0000400000 */
[----:B------:R-:W-:-:S13]  /*02b0*/  FSETP.GEU.AND P2, PT, R11, -126, PT ;  /* 0xc2fc00000b00780b */ /* 0x000fda0003f4e000 */
[----:B------:R-:W-:-:S04]  /*02c0*/  @!P2 FMUL R11, R11, 0.5 ;  /* 0x3f0000000b0ba820 */ /* 0x000fc80000400000 */
[----:B------:R-:W0:Y:S02]  /*02d0*/  MUFU.EX2 R10, R11 ;  /* 0x0000000b000a7308 */ /* 0x000e240000000800 */
[----:B0-----:R-:W-:-:S04]  /*02e0*/  @!P2 FMUL R10, R10, R10 ;  /* 0x0000000a0a0aa220 */ /* 0x001fc80000400000 */
[----:B------:R-:W-:-:S05]  /*02f0*/  FADD.FTZ.RZ R20, R10, 1 ;  /* 0x3f8000000a147421 */ /* 0x000fca000001c000 */
[----:B------:R-:W-:-:S04]  /*0300*/  IADD3 R20, R20, -0x3f400000, RZ ;  /* 0xc0c0000014147810 */ /* 0x000fc80007ffe0ff */
[----:B------:R-:W-:-:S04]  /*0310*/  LOP3.LUT R3, R20, 0xff800000, RZ, 0xc0, !PT ;  /* 0xff80000014037812 */ /* 0x000fc800078ec0ff */
[----:B------:R-:W-:Y:S02]  /*0320*/  IADD3 R2, -R3, 0x40800000, RZ ;  /* 0x4080000003027810 */ /* 0x000fe40007ffe1ff */
[----:B------:R-:W-:-:S03]  /*0330*/  IADD3 R4, R10, -R3, RZ ;  /* 0x800000030a047210 */ /* 0x000fc60007ffe0ff */
[----:B------:R-:W-:Y:S01]  /*0340*/  FFMA.FTZ R5, R2, R5, -1 ;  /* 0xbf80000002057423 */ /* 0x000fe20000010005 */
[----:B------:R-:W-:-:S03]  /*0350*/  HFMA2.MMA R2, -RZ, RZ, 1.3056640625, -1.8671875 ;  /* 0x3d39bf78ff027435 */ /* 0x000fc600000001ff */
[----:B------:R-:W-:-:S07]  /*0360*/  FADD R5, R4, R5 ;  /* 0x0000000504057221 */ /* 0x000fce0000000000 */
[----:B------:R-:W-:-:S04]  /*0370*/  FFMA.FTZ R4, R5, -R2, 0.10546888411045074463 ;  /* 0x3dd8001205047423 */ /* 0x000fc80000010802 */
[----:B------:R-:W-:-:S04]  /*0380*/  FFMA.FTZ R4, R5, R4, -0.13229703903198242188 ;  /* 0xbe0778e005047423 */ /* 0x000fc80000010004 */
[----:B------:R-:W-:-:S04]  /*0390*/  FFMA.FTZ R4, R5, R4, 0.14491446316242218018 ;  /* 0x3e14647505047423 */ /* 0x000fc80000010004 */
[----:B------:R-:W-:-:S04]  /*03a0*/  FFMA.FTZ R4, R5, R4, -0.16641564667224884033 ;  /* 0xbe2a68dd05047423 */ /* 0x000fc80000010004 */
[----:B------:R-:W-:-:S04]  /*03b0*/  FFMA.FTZ R4, R5, R4, 0.19988867640495300293 ;  /* 0x3e4caf9e05047423 */ /* 0x000fc80000010004 */
[----:B------:R-:W-:Y:S01]  /*03c0*/  FFMA.FTZ R4, R5, R4, -0.25000196695327758789 ;  /* 0xbe80004205047423 */ /* 0x000fe20000010004 */
[----:B------:R-:W-:-:S03]  /*03d0*/  ISETP.GE.U32.AND P3, PT, R10, 0x7f800000, PT ;  /* 0x7f8000000a00780c */ /* 0x000fc60003f66070 */
[----:B------:R-:W-:Y:S01]  /*03e0*/  FFMA.FTZ R4, R5, R4, 0.33333510160446166992 ;  /* 0x3eaaaae605047423 */ /* 0x000fe20000010004 */
[----:B------:R-:W-:-:S03]  /*03f0*/  I2FP.F32.S32 R3, R3 ;  /* 0x0000000300037245 */ /* 0x000fc60000201400 */
[----:B------:R-:W-:-:S04]  /*0400*/  FFMA.FTZ R4, R5, R4, -0.5 ;  /* 0xbf00000005047423 */ /* 0x000fc80000010004 */
[----:B------:R-:W-:Y:S01]  /*0410*/  FMUL R4, R5, R4 ;  /* 0x0000000405047220 */ /* 0x000fe20000400000 */
[----:B------:R-:W-:-:S03]  /*0420*/  FMUL R3, R3, 1.1920928955078125e-07 ;  /* 0x3400000003037820 */ /* 0x000fc60000400000 */
[----:B------:R-:W-:Y:S01]  /*0430*/  FFMA.FTZ R4, R5, R4, R5 ;  /* 0x0000000405047223 */ /* 0x000fe20000010005 */
[----:B------:R-:W-:-:S03]  /*0440*/  FSETP.GT.AND P2, PT, R14, 20, PT ;  /* 0x41a000000e00780b */ /* 0x000fc60003f44000 */
[----:B------:R-:W-:Y:S01]  /*0450*/  FFMA.FTZ R3, R3, 0.69314718246459960938, R4 ;  /* 0x3f31721803037823 */ /* 0x000fe20000010004 */
[----:B------:R-:W-:Y:S09]  /*0460*/  @!P3 BRA `(.L_x_1) ;  /* 0x000000000014b947 */ /* 0x000ff20003800000 */
[C---:B------:R-:W-:Y:S02]  /*0470*/  ISETP.GE.AND P3, PT, R10.reuse, -0x407fffff, PT ;  /* 0xbf8000010a00780c */ /* 0x040fe40003f66270 */
[----:B------:R-:W-:-:S11]  /*0480*/  FSETP.NEU.AND P4, PT, R10, RZ, PT ;  /* 0x000000ff0a00720b */ /* 0x000fd60003f8d000 */
[----:B------:R-:W-:-:S05]  /*0490*/  @P3 MOV R5, 0x7f800000 ;  /* 0x7f80000000053802 */ /* 0x000fca0000000f00 */
[----:B------:R-:W-:-:S05]  /*04a0*/  @P3 FFMA.FTZ R3, R10, R5, +INF ;  /* 0x7f8000000a033423 */ /* 0x000fca0000010005 */
[----:B------:R-:W-:-:S07]  /*04b0*/  FSEL R3, R3, -RZ, P4 ;  /* 0x800000ff03037208 */ /* 0x000fce0002000000 */
.L_x_1:
[----:B------:R-:W-:Y:S05]  /*04c0*/  BSYNC B0 ;  /* 0x0000000000007941 */ /* 0x000fea0003800000 */
.L_x_0:
[----:B------:R-:W-:Y:S01]  /*04d0*/  FSEL R11, R14, R3, P2 ;  /* 0x000000030e0b7208 */ /* 0x000fe20001000000 */
[----:B------:R-:W-:Y:S01]  /*04e0*/  BSSY B0, `(.L_x_2) ;  /* 0x0000017000007945 */ /* 0x000fe20003800000 */
[----:B------:R-:W-:-:S03]  /*04f0*/  LOP3.LUT R3, R0, 0xfffffff0, RZ, 0xc0, !PT ;  /* 0xfffffff000037812 */ /* 0x000fc600078ec0ff */
[----:B------:R-:W-:Y:S01]  /*0500*/  FADD.FTZ R16, |R11|, -RZ ;  /* 0x800000ff0b107221 */ /* 0x000fe20000010200 */
[----:B------:R-:W-:-:S04]  /*0510*/  IADD3 R4, R6, -R3, RZ ;  /* 0x8000000306047210 */ /* 0x000fc80007ffe0ff */
[----:B------:R-:W-:-:S13]  /*0520*/  FSETP.GE.AND P2, PT, R16, 0.60000002384185791016, PT ;  /* 0x3f19999a1000780b */ /* 0x000fda0003f46000 */
[----:B------:R-:W-:Y:S05]  /*0530*/  @!P2 BRA `(.L_x_3) ;  /* 0x000000000028a947 */ /* 0x000fea0003800000 */
[C---:B------:R-:W-:Y:S01]  /*0540*/  FMUL R0, R16.reuse, 2.8853900432586669922 ;  /* 0x4038aa3b10007820 */ /* 0x040fe20000400000 */
[----:B------:R-:W-:Y:S02]  /*0550*/  MOV R10, 0x3f800000 ;  /* 0x3f800000000a7802 */ /* 0x000fe40000000f00 */
[----:B------:R-:W-:-:S03]  /*0560*/  FSETP.GE.AND P2, PT, R16, 9.010913848876953125, PT ;  /* 0x41102cb41000780b */ /* 0x000fc60003f46000 */
[----:B------:R-:W0:Y:S02]  /*0570*/  MUFU.EX2 R0, R0 ;  /* 0x0000000000007308 */ /* 0x000e240000000800 */
[----:B0-----:R-:W-:-:S06]  /*0580*/  FADD R5, R0, 1 ;  /* 0x3f80000000057421 */ /* 0x001fcc0000000000 */
[----:B------:R-:W0:Y:S02]  /*0590*/  MUFU.RCP R5, R5 ;  /* 0x0000000500057308 */ /* 0x000e240000001000 */
[----:B0-----:R-:W-:-:S05]  /*05a0*/  FFMA.FTZ R3, R5, -2, R10 ;  /* 0xc000000005037823 */ /* 0x001fca000001000a */
[----:B------:R-:W-:-:S04]  /*05b0*/  FSEL R3, R3, 1, !P2 ;  /* 0x3f80000003037808 */ /* 0x000fc80005000000 */
[----:B------:R-:W-:Y:S01]  /*05c0*/  LOP3.LUT R3, R3, 0x80000000, R11, 0xf8, !PT ;  /* 0x8000000003037812 */ /* 0x000fe200078ef80b */
[----:B------:R-:W-:Y:S06]  /*05d0*/  BRA `(.L_x_4) ;  /* 0x00000000001c7947 */ /* 0x000fec0003800000 */
.L_x_3:
[----:B------:R-:W-:Y:S01]  /*05e0*/  HFMA2.MMA R0, -RZ, RZ, 1.125, -9232 ;  /* 0x3c80f082ff007435 */ /* 0x000fe200000001ff */
[----:B------:R-:W-:-:S09]  /*05f0*/  FMUL R3, R11, R11 ;  /* 0x0000000b0b037220 */ /* 0x000fd20000400000 */
[----:B------:R-:W-:-:S04]  /*0600*/  FFMA.FTZ R0, R3, R0, -0.052303962409496307373 ;  /* 0xbd563cae03007423 */ /* 0x000fc80000010000 */
[----:B------:R-:W-:-:S04]  /*0610*/  FFMA.FTZ R0, R3, R0, 0.1331529766321182251 ;  /* 0x3e08594103007423 */ /* 0x000fc80000010000 */
[----:B------:R-:W-:-:S04]  /*0620*/  FFMA.FTZ R0, R3, R0, -0.33332768082618713379 ;  /* 0xbeaaa9ed03007423 */ /* 0x000fc80000010000 */
[----:B------:R-:W-:-:S04]  /*0630*/  FFMA.FTZ R0, R3, R0, RZ ;  /* 0x0000000003007223 */ /* 0x000fc800000100ff */
[----:B------:R-:W-:-:S07]  /*0640*/  FFMA.FTZ R3, R11, R0, R11 ;  /* 0x000000000b037223 */ /* 0x000fce000001000b */
.L_x_4:
[----:B------:R-:W-:Y:S05]  /*0650*/  BSYNC B0 ;  /* 0x0000000000007941 */ /* 0x000fea0003800000 */
.L_x_2:
[C---:B------:R-:W-:Y:S01]  /*0660*/  SHF.L.U32 R0, R13.reuse, 0x4, RZ ;  /* 0x000000040d007819 */ /* 0x040fe200000006ff */
[----:B------:R-:W-:Y:S01]  /*0670*/  ULDC.64 UR6, c[0x0][0x220] ;  /* 0x0000880000067ab9 */ /* 0x000fe20000000a00 */
[--C-:B------:R-:W-:Y:S02]  /*0680*/  SHF.R.S32.HI R5, RZ, 0x1f, R15.reuse ;  /* 0x0000001fff057819 */ /* 0x100fe4000001140f */
[----:B------:R-:W-:Y:S02]  /*0690*/  IADD3 R15, P3, P4, R0, R4, R15 ;  /* 0x00000004000f7210 */ /* 0x000fe40007c7e00f */
[----:B------:R-:W-:Y:S02]  /*06a0*/  SHF.R.S32.HI R10, RZ, 0x1f, R4 ;  /* 0x0000001fff0a7819 */ /* 0x000fe40000011404 */
[----:B------:R-:W-:Y:S02]  /*06b0*/  SHF.R.S32.HI R0, RZ, 0x1f, R0 ;  /* 0x0000001fff007819 */ /* 0x000fe40000011400 */
[----:B------:R-:W-:-:S02]  /*06c0*/  ISETP.GT.AND P2, PT, R13, 0x3, !P1 ;  /* 0x000000030d00780c */ /* 0x000fc40004f44270 */
[----:B------:R-:W-:Y:S02]  /*06d0*/  IADD3.X R0, R0, R10, R5, P3, P4 ;  /* 0x0000000a00007210 */ /* 0x000fe40001fe8405 */
[C---:B------:R-:W-:Y:S02]  /*06e0*/  LEA R4, P3, R15.reuse, UR6, 0x2 ;  /* 0x000000060f047c11 */ /* 0x040fe4000f8610ff */
[----:B------:R-:W-:Y:S02]  /*06f0*/  MOV R13, RZ ;  /* 0x000000ff000d7202 */ /* 0x000fe40000000f00 */
[----:B------:R-:W-:-:S05]  /*0700*/  LEA.HI.X R5, R15, UR7, R0, 0x2, P3 ;  /* 0x000000070f057c11 */ /* 0x000fca00098f1400 */
[----:B------:R0:W2:Y:S01]  /*0710*/  @P2 LDG.E R13, desc[UR4][R4.64+-0x100] ;  /* 0xffff0004040d2981 */ /* 0x0000a2000c1e1900 */
[----:B-----5:R-:W-:Y:S01]  /*0720*/  FADD R12, R12, 9.9999997473787516356e-06 ;  /* 0x3727c5ac0c0c7421 */ /* 0x020fe20000000000 */
[----:B------:R-:W-:Y:S01]  /*0730*/  HFMA2.MMA R0, -RZ, RZ, 1.875, 0 ;  /* 0x3f800000ff007435 */ /* 0x000fe200000001ff */
[----:B------:R-:W-:Y:S01]  /*0740*/  FMUL R14, R14, R3 ;  /* 0x000000030e0e7220 */ /* 0x000fe20000400000 */
[----:B------:R-:W-:Y:S01]  /*0750*/  BSSY B0, `(.L_x_5) ;  /* 0x000002f000007945 */ /* 0x000fe20003800000 */
[----:B------:R-:W1:Y:S02]  /*0760*/  MUFU.SQRT R10, R12 ;  /* 0x0000000c000a7308 */ /* 0x000e640000002000 */
[C---:B-1----:R-:W-:Y:S02]  /*0770*/  FSETP.GT.AND P3, PT, R10.reuse, 8.50705917302346158658e+37, PT ;  /* 0x7e8000000a00780b */ /* 0x042fe40003f64000 */
[----:B------:R-:W-:-:S03]  /*0780*/  FSETP.GEU.AND P4, PT, R10, 1.175494350822287508e-38, PT ;  /* 0x008000000a00780b */ /* 0x000fc60003f8e000 */
[----:B------:R-:W-:-:S08]  /*0790*/  FSEL R11, R0, 0.25, !P3 ;  /* 0x3e800000000b7808 */ /* 0x000fd00005800000 */
[----:B------:R-:W-:Y:S02]  /*07a0*/  @P3 FMUL R10, R10, 0.25 ;  /* 0x3e8000000a0a3820 */ /* 0x000fe40000400000 */
[----:B------:R-:W-:Y:S02]  /*07b0*/  @!P4 FMUL R11, R11, 16777216 ;  /* 0x4b8000000b0bc820 */ /* 0x000fe40000400000 */
[----:B------:R-:W-:-:S06]  /*07c0*/  @!P4 FMUL R10, R10, 16777216 ;  /* 0x4b8000000a0ac820 */ /* 0x000fcc0000400000 */
[----:B------:R-:W0:Y:S02]  /*07d0*/  MUFU.RCP R10, R10 ;  /* 0x0000000a000a7308 */ /* 0x000e240000001000 */
[----:B0-----:R-:W-:Y:S01]  /*07e0*/  FMUL R4, R10, R11 ;  /* 0x0000000b0a047220 */ /* 0x001fe20000400000 */
[----:B--2---:R-:W-:-:S05]  /*07f0*/  @P0 SEL R14, R13, RZ, P2 ;  /* 0x000000ff0d0e0207 */ /* 0x004fca0001000000 */
[----:B------:R-:W-:-:S04]  /*0800*/  FADD R9, R14, -R9 ;  /* 0x800000090e097221 */ /* 0x000fc80000000000 */
[----:B------:R-:W-:-:S04]  /*0810*/  FMUL R4, R9, R4 ;  /* 0x0000000409047220 */ /* 0x000fc80000400000 */
[----:B------:R-:W-:-:S04]  /*0820*/  FFMA R7, R4, R8, R7 ;  /* 0x0000000804077223 */ /* 0x000fc80000000007 */
[----:B------:R-:W-:-:S05]  /*0830*/  FMUL R3, R7, 1.4426950216293334961 ;  /* 0x3fb8aa3b07037820 */ /* 0x000fca0000400000 */
[----:B------:R-:W-:-:S13]  /*0840*/  FSETP.GEU.AND P0, PT, R3, -126, PT ;  /* 0xc2fc00000300780b */ /* 0x000fda0003f0e000 */
[----:B------:R-:W-:-:S04]  /*0850*/  @!P0 FMUL R3, R3, 0.5 ;  /* 0x3f00000003038820 */ /* 0x000fc80000400000 */
[----:B------:R-:W0:Y:S02]  /*0860*/  MUFU.EX2 R4, R3 ;  /* 0x0000000300047308 */ /* 0x000e240000000800 */
[----:B0-----:R-:W-:Y:S01]  /*0870*/  @!P0 FMUL R4, R4, R4 ;  /* 0x0000000404048220 */ /* 0x001fe20000400000 */
[----:B------:R-:W-:-:S03]  /*0880*/  FSETP.GT.AND P0, PT, R7, 20, PT ;  /* 0x41a000000700780b */ /* 0x000fc60003f04000 */
[C---:B------:R-:W-:Y:S01]  /*0890*/  FADD.FTZ.RZ R5, R4.reuse, 1 ;  /* 0x3f80000004057421 */ /* 0x040fe2000001c000 */
[----:B------:R-:W-:-:S04]  /*08a0*/  ISETP.GE.U32.AND P2, PT, R4, 0x7f800000, PT ;  /* 0x7f8000000400780c */ /* 0x000fc80003f46070 */
[----:B------:R-:W-:-:S04]  /*08b0*/  IADD3 R5, R5, -0x3f400000, RZ ;  /* 0xc0c0000005057810 */ /* 0x000fc80007ffe0ff */
[----:B------:R-:W-:-:S04]  /*08c0*/  LOP3.LUT R5, R5, 0xff800000, RZ, 0xc0, !PT ;  /* 0xff80000005057812 */ /* 0x000fc800078ec0ff */
[----:B------:R-:W-:Y:S02]  /*08d0*/  IADD3 R9, -R5, 0x40800000, RZ ;  /* 0x4080000005097810 */ /* 0x000fe40007ffe1ff */
[----:B------:R-:W-:Y:S02]  /*08e0*/  IADD3 R8, R4, -R5, RZ ;  /* 0x8000000504087210 */ /* 0x000fe40007ffe0ff */
[----:B------:R-:W-:Y:S01]  /*08f0*/  I2FP.F32.S32 R5, R5 ;  /* 0x0000000500057245 */ /* 0x000fe20000201400 */
[----:B------:R-:W-:-:S04]  /*0900*/  FFMA.FTZ R9, R9, 0.25, -R0 ;  /* 0x3e80000009097823 */ /* 0x000fc80000010800 */
[----:B------:R-:W-:Y:S01]  /*0910*/  FADD R9, R8, R9 ;  /* 0x0000000908097221 */ /* 0x000fe20000000000 */
[----:B------:R-:W-:-:S03]  /*0920*/  FMUL R5, R5, 1.1920928955078125e-07 ;  /* 0x3400000005057820 */ /* 0x000fc60000400000 */
[----:B------:R-:W-:-:S04]  /*0930*/  FFMA.FTZ R2, R9, -R2, 0.10546888411045074463 ;  /* 0x3dd8001209027423 */ /* 0x000fc80000010802 */
[----:B------:R-:W-:-:S04]  /*0940*/  FFMA.FTZ R2, R9, R2, -0.13229703903198242188 ;  /* 0xbe0778e009027423 */ /* 0x000fc80000010002 */
[----:B------:R-:W-:-:S04]  /*0950*/  FFMA.FTZ R2, R9, R2, 0.14491446316242218018 ;  /* 0x3e14647509027423 */ /* 0x000fc80000010002 */
[----:B------:R-:W-:-:S04]  /*0960*/  FFMA.FTZ R2, R9, R2, -0.16641564667224884033 ;  /* 0xbe2a68dd09027423 */ /* 0x000fc80000010002 */
[----:B------:R-:W-:-:S04]  /*0970*/  FFMA.FTZ R2, R9, R2, 0.19988867640495300293 ;  /* 0x3e4caf9e09027423 */ /* 0x000fc80000010002 */
[----:B------:R-:W-:-:S04]  /*0980*/  FFMA.FTZ R2, R9, R2, -0.25000196695327758789 ;  /* 0xbe80004209027423 */ /* 0x000fc80000010002 */
[----:B------:R-:W-:-:S04]  /*0990*/  FFMA.FTZ R2, R9, R2, 0.33333510160446166992 ;  /* 0x3eaaaae609027423 */ /* 0x000fc80000010002 */
[----:B------:R-:W-:-:S04]  /*09a0*/  FFMA.FTZ R2, R9, R2, -0.5 ;  /* 0xbf00000009027423 */ /* 0x000fc80000010002 */
[----:B------:R-:W-:-:S04]  /*09b0*/  FMUL R2, R9, R2 ;  /* 0x0000000209027220 */ /* 0x000fc80000400000 */
[----:B------:R-:W-:-:S04]  /*09c0*/  FFMA.FTZ R2, R9, R2, R9 ;  /* 0x0000000209027223 */ /* 0x000fc80000010009 */
[----:B------:R-:W-:Y:S01]  /*09d0*/  FFMA.FTZ R2, R5, 0.69314718246459960938, R2 ;  /* 0x3f31721805027823 */ /* 0x000fe20000010002 */
[----:B------:R-:W-:Y:S06]  /*09e0*/  @!P2 BRA `(.L_x_6) ;  /* 0x000000000014a947 */ /* 0x000fec0003800000 */
[C---:B------:R-:W-:Y:S02]  /*09f0*/  ISETP.GE.AND P2, PT, R4.reuse, -0x407fffff, PT ;  /* 0xbf8000010400780c */ /* 0x040fe40003f46270 */
[----:B------:R-:W-:-:S11]  /*0a00*/  FSETP.NEU.AND P3, PT, R4, RZ, PT ;  /* 0x000000ff0400720b */ /* 0x000fd60003f6d000 */
[----:B------:R-:W-:-:S05]  /*0a10*/  @P2 MOV R3, 0x7f800000 ;  /* 0x7f80000000032802 */ /* 0x000fca0000000f00 */
[----:B------:R-:W-:-:S05]  /*0a20*/  @P2 FFMA.FTZ R2, R4, R3, +INF ;  /* 0x7f80000004022423 */ /* 0x000fca0000010003 */
[----:B------:R-:W-:-:S07]  /*0a30*/  FSEL R2, R2, -RZ, P3 ;  /* 0x800000ff02027208 */ /* 0x000fce0001800000 */
.L_x_6:
[----:B------:R-:W-:Y:S05]  /*0a40*/  BSYNC B0 ;  /* 0x0000000000007941 */ /* 0x000fea0003800000 */
.L_x_5:
[----:B------:R-:W-:Y:S01]  /*0a50*/  FSEL R5, R7, R2, P0 ;  /* 0x0000000207057208 */ /* 0x000fe20000000000 */
[----:B------:R-:W-:Y:S04]  /*0a60*/  BSSY B0, `(.L_x_7) ;  /* 0x0000014000007945 */ /* 0x000fe80003800000 */
[----:B------:R-:W-:-:S05]  /*0a70*/  FADD.FTZ R4, |R5|, -RZ ;  /* 0x800000ff05047221 */ /* 0x000fca0000010200 */
[----:B------:R-:W-:-:S13]  /*0a80*/  FSETP.GE.AND P0, PT, R4, 0.60000002384185791016, PT ;  /* 0x3f19999a0400780b */ /* 0x000fda0003f06000 */
[----:B------:R-:W-:Y:S05]  /*0a90*/  @!P0 BRA `(.L_x_8) ;  /* 0x0000000000248947 */ /* 0x000fea0003800000 */
[C---:B------:R-:W-:Y:S01]  /*0aa0*/  FMUL R2, R4.reuse, 2.8853900432586669922 ;  /* 0x4038aa3b04027820 */ /* 0x040fe20000400000 */
[----:B------:R-:W-:-:S05]  /*0ab0*/  FSETP.GE.AND P0, PT, R4, 9.010913848876953125, PT ;  /* 0x41102cb40400780b */ /* 0x000fca0003f06000 */
[----:B------:R-:W0:Y:S02]  /*0ac0*/  MUFU.EX2 R2, R2 ;  /* 0x0000000200027308 */ /* 0x000e240000000800 */
[----:B0-----:R-:W-:-:S06]  /*0ad0*/  FADD R3, R2, 1 ;  /* 0x3f80000002037421 */ /* 0x001fcc0000000000 */
[----:B------:R-:W0:Y:S02]  /*0ae0*/  MUFU.RCP R3, R3 ;  /* 0x0000000300037308 */ /* 0x000e240000001000 */
[----:B0-----:R-:W-:-:S05]  /*0af0*/  FFMA.FTZ R0, R3, -2, R0 ;  /* 0xc000000003007823 */ /* 0x001fca0000010000 */
[----:B------:R-:W-:-:S04]  /*0b00*/  FSEL R0, R0, 1, !P0 ;  /* 0x3f80000000007808 */ /* 0x000fc80004000000 */
[----:B------:R-:W-:Y:S01]  /*0b10*/  LOP3.LUT R0, R0, 0x80000000, R5, 0xf8, !PT ;  /* 0x8000000000007812 */ /* 0x000fe200078ef805 */
[----:B------:R-:W-:Y:S06]  /*0b20*/  BRA `(.L_x_9) ;  /* 0x00000000001c7947 */ /* 0x000fec0003800000 */
.L_x_8:
[----:B------:R-:W-:Y:S01]  /*0b30*/  MOV R0, 0x3c80f082 ;  /* 0x3c80f08200007802 */ /* 0x000fe20000000f00 */
[----:B------:R-:W-:-:S04]  /*0b40*/  FMUL R3, R5, R5 ;  /* 0x0000000505037220 */ /* 0x000fc80000400000 */
[----:B------:R-:W-:-:S04]  /*0b50*/  FFMA.FTZ R0, R3, R0, -0.052303962409496307373 ;  /* 0xbd563cae03007423 */ /* 0x000fc80000010000 */
[----:B------:R-:W-:-:S04]  /*0b60*/  FFMA.FTZ R0, R3, R0, 0.1331529766321182251 ;  /* 0x3e08594103007423 */ /* 0x000fc80000010000 */
[----:B------:R-:W-:-:S04]  /*0b70*/  FFMA.FTZ R0, R3, R0, -0.33332768082618713379 ;  /* 0xbeaaa9ed03007423 */ /* 0x000fc80000010000 */
[----:B------:R-:W-:-:S04]  /*0b80*/  FFMA.FTZ R0, R3, R0, RZ ;  /* 0x0000000003007223 */ /* 0x000fc800000100ff */
[----:B------:R-:W-:-:S07]  /*0b90*/  FFMA.FTZ R0, R5, R0, R5 ;  /* 0x0000000005007223 */ /* 0x000fce0000010005 */
.L_x_9:
[----:B------:R-:W-:Y:S05]  /*0ba0*/  BSYNC B0 ;  /* 0x0000000000007941 */ /* 0x000fea0003800000 */
.L_x_7:
[----:B------:R-:W0:Y:S01]  /*0bb0*/  LDC.64 R2, c[0x0][0x248] ;  /* 0x00009200ff027b82 */ /* 0x000e220000000a00 */
[----:B------:R-:W-:-:S07]  /*0bc0*/  FMUL R9, R7, R0 ;  /* 0x0000000007097220 */ /* 0x000fce0000400000 */
[----:B------:R-:W1:Y:S01]  /*0bd0*/  LDC.64 R4, c[0x0][0x210] ;  /* 0x00008400ff047b82 */ /* 0x000e620000000a00 */
[----:B0-----:R-:W-:-:S05]  /*0be0*/  IMAD.WIDE R2, R6, 0x4, R2 ;  /* 0x0000000406027825 */ /* 0x001fca00078e0202 */
[----:B------:R0:W-:Y:S01]  /*0bf0*/  @!P1 STG.E desc[UR4][R2.64], R14 ;  /* 0x0000000e02009986 */ /* 0x0001e2000c101904 */
[----:B-1----:R-:W-:Y:S01]  /*0c00*/  IMAD.WIDE R6, R6, 0x4, R4 ;  /* 0x0000000406067825 */ /* 0x002fe200078e0204 */
[----:B------:R-:W-:Y:S06]  /*0c10*/  @P1 EXIT ;  /* 0x000000000000194d */ /* 0x000fec0003800000 */
[----:B------:R-:W-:Y:S01]  /*0c20*/  STG.E desc[UR4][R6.64], R9 ;  /* 0x0000000906007986 */ /* 0x000fe2000c101904 */
[----:B------:R-:W-:Y:S05]  /*0c30*/  EXIT ;  /* 0x000000000000794d */ /* 0x000fea0003800000 */
.L_x_10:
[----:B------:R-:W-:-:S00]  /*0c40*/  BRA `(.L_x_10) ;  /* 0xfffffffc00fc7947 */ /* 0x000fc0000383ffff */
[----:B------:R-:W-:-:S00]  /*0c50*/  NOP ;  /* 0x0000000000007918 */ /* 0x000fc00000000000 */
        /* <DEDUP_REMOVED lines=10> */
.L_x_11:


//--------------------- .nv.global.init           --------------------------
	.section	.nv.global.init,"aw",@progbits
.nv.global.init:
	.type		_$_str,@object
	.size		_$_str,(_$_str_$_2 - _$_str)
_$_str:
        /*0000*/ 	.byte	0x5f, 0x5f, 0x43, 0x55, 0x44, 0x41, 0x5f, 0x46, 0x54, 0x5a, 0x00
	.type		_$_str_$_2,@object
	.size		_$_str_$_2,(.L_1 - _$_str_$_2)
_$_str_$_2:
        /*000b*/ 	.byte	0x5f, 0x5f, 0x43, 0x55, 0x44, 0x41, 0x5f, 0x50, 0x52, 0x45, 0x43, 0x5f, 0x53, 0x51, 0x52, 0x54
        /*001b*/ 	.byte	0x00
.L_1:


//--------------------- .nv.constant0.triton_poi_fused__native_batch_norm_legit_no_training_cat_mul_softplus_tanh_2 --------------------------
	.section	.nv.constant0.triton_poi_fused__native_batch_norm_legit_no_training_cat_mul_softplus_tanh_2,"a",@progbits
	.sectionflags	@""
	.align	4
.nv.constant0.triton_poi_fused__native_batch_norm_legit_no_training_cat_mul_softplus_tanh_2:
	.zero		596
